	.headerflags	@"EF_CUDA_TEXMODE_UNIFIED EF_CUDA_64BIT_ADDRESS EF_CUDA_ACCELERATORS EF_CUDA_SM90 EF_CUDA_VIRTUAL_SM(EF_CUDA_SM90)"
	.elftype	@"ET_EXEC"


//--------------------- .nv.info                  --------------------------
	.section	.nv.info,"",@"SHT_CUDA_INFO"
	.align	4


	//----- nvinfo : EIATTR_REGCOUNT
	.align		4
        /*0000*/ 	.byte	0x04, 0x2f
        /*0002*/ 	.short	(.L_3 - .L_2)
	.align		4
.L_2:
        /*0004*/ 	.word	index@(triton_per_fused__native_batch_norm_legit_no_training_add_mean_relu_34)
        /*0008*/ 	.word	0x00000018


	//----- nvinfo : EIATTR_MIN_STACK_SIZE
	.align		4
.L_3:
        /*000c*/ 	.byte	0x04, 0x12
        /*000e*/ 	.short	(.L_5 - .L_4)
	.align		4
.L_4:
        /*0010*/ 	.word	index@(triton_per_fused__native_batch_norm_legit_no_training_add_mean_relu_34)
        /*0014*/ 	.word	0x00000000


	//----- nvinfo : EIATTR_FRAME_SIZE
	.align		4
.L_5:
        /*0018*/ 	.byte	0x04, 0x11
        /*001a*/ 	.short	(.L_7 - .L_6)
	.align		4
.L_6:
        /*001c*/ 	.word	index@(triton_per_fused__native_batch_norm_legit_no_training_add_mean_relu_34)
        /*0020*/ 	.word	0x00000000


	//----- nvinfo : EIATTR_MIN_STACK_SIZE
	.align		4
.L_7:
        /*0024*/ 	.byte	0x04, 0x12
        /*0026*/ 	.short	(.L_9 - .L_8)
	.align		4
.L_8:
        /*0028*/ 	.word	index@(triton_per_fused__native_batch_norm_legit_no_training_add_mean_relu_34)
        /*002c*/ 	.word	0x00000000
.L_9:


//--------------------- .nv.info.triton_per_fused__native_batch_norm_legit_no_training_add_mean_relu_34 --------------------------
	.section	.nv.info.triton_per_fused__native_batch_norm_legit_no_training_add_mean_relu_34,"",@"SHT_CUDA_INFO"
	.sectionflags	@""
	.align	4


	//----- nvinfo : EIATTR_CUDA_API_VERSION
	.align		4
        /*0000*/ 	.byte	0x04, 0x37
        /*0002*/ 	.short	(.L_11 - .L_10)
.L_10:
        /*0004*/ 	.word	0x0000007c


	//----- nvinfo : EIATTR_KPARAM_INFO
	.align		4
.L_11:
        /*0008*/ 	.byte	0x04, 0x17
        /*000a*/ 	.short	(.L_13 - .L_12)
.L_12:
        /*000c*/ 	.word	0x00000000
        /*0010*/ 	.short	0x0009
        /*0012*/ 	.short	0x0044
        /*0014*/ 	.byte	0x00, 0xf0, 0x11, 0x00


	//----- nvinfo : EIATTR_KPARAM_INFO
	.align		4
.L_13:
        /*0018*/ 	.byte	0x04, 0x17
        /*001a*/ 	.short	(.L_15 - .L_14)
.L_14:
        /*001c*/ 	.word	0x00000000
        /*0020*/ 	.short	0x0008
        /*0022*/ 	.short	0x0040
        /*0024*/ 	.byte	0x00, 0xf0, 0x11, 0x00


	//----- nvinfo : EIATTR_KPARAM_INFO
	.align		4
.L_15:
        /*0028*/ 	.byte	0x04, 0x17
        /*002a*/ 	.short	(.L_17 - .L_16)
.L_16:
        /*002c*/ 	.word	0x00000000
        /*0030*/ 	.short	0x0007
        /*0032*/ 	.short	0x0038
        /*0034*/ 	.byte	0x00, 0xf4, 0x21, 0x00


	//----- nvinfo : EIATTR_KPARAM_INFO
	.align		4
.L_17:
        /*0038*/ 	.byte	0x04, 0x17
        /*003a*/ 	.short	(.L_19 - .L_18)
.L_18:
        /*003c*/ 	.word	0x00000000
        /*0040*/ 	.short	0x0006
        /*0042*/ 	.short	0x0030
        /*0044*/ 	.byte	0x00, 0xf4, 0x21, 0x00


	//----- nvinfo : EIATTR_KPARAM_INFO
	.align		4
.L_19:
        /*0048*/ 	.byte	0x04, 0x17
        /*004a*/ 	.short	(.L_21 - .L_20)
.L_20:
        /*004c*/ 	.word	0x00000000
        /*0050*/ 	.short	0x0005
        /*0052*/ 	.short	0x0028
        /*0054*/ 	.byte	0x00, 0xf4, 0x21, 0x00


	//----- nvinfo : EIATTR_KPARAM_INFO
	.align		4
.L_21:
        /*0058*/ 	.byte	0x04, 0x17
        /*005a*/ 	.short	(.L_23 - .L_22)
.L_22:
        /*005c*/ 	.word	0x00000000
        /*0060*/ 	.short	0x0004
        /*0062*/ 	.short	0x0020
        /*0064*/ 	.byte	0x00, 0xf4, 0x21, 0x00


	//----- nvinfo : EIATTR_KPARAM_INFO
	.align		4
.L_23:
        /*0068*/ 	.byte	0x04, 0x17
        /*006a*/ 	.short	(.L_25 - .L_24)
.L_24:
        /*006c*/ 	.word	0x00000000
        /*0070*/ 	.short	0x0003
        /*0072*/ 	.short	0x0018
        /*0074*/ 	.byte	0x00, 0xf4, 0x21, 0x00


	//----- nvinfo : EIATTR_KPARAM_INFO
	.align		4
.L_25:
        /*0078*/ 	.byte	0x04, 0x17
        /*007a*/ 	.short	(.L_27 - .L_26)
.L_26:
        /*007c*/ 	.word	0x00000000
        /*0080*/ 	.short	0x0002
        /*0082*/ 	.short	0x0010
        /*0084*/ 	.byte	0x00, 0xf4, 0x21, 0x00


	//----- nvinfo : EIATTR_KPARAM_INFO
	.align		4
.L_27:
        /*0088*/ 	.byte	0x04, 0x17
        /*008a*/ 	.short	(.L_29 - .L_28)
.L_28:
        /*008c*/ 	.word	0x00000000
        /*0090*/ 	.short	0x0001
        /*0092*/ 	.short	0x0008
        /*0094*/ 	.byte	0x00, 0xf4, 0x21, 0x00


	//----- nvinfo : EIATTR_KPARAM_INFO
	.align		4
.L_29:
        /*0098*/ 	.byte	0x04, 0x17
        /*009a*/ 	.short	(.L_31 - .L_30)
.L_30:
        /*009c*/ 	.word	0x00000000
        /*00a0*/ 	.short	0x0000
        /*00a2*/ 	.short	0x0000
        /*00a4*/ 	.byte	0x00, 0xf4, 0x21, 0x00


	//----- nvinfo : EIATTR_SPARSE_MMA_MASK
	.align		4
.L_31:
        /*00a8*/ 	.byte	0x03, 0x50
        /*00aa*/ 	.short	0x0000


	//----- nvinfo : EIATTR_MAXREG_COUNT
	.align		4
        /*00ac*/ 	.byte	0x03, 0x1b
        /*00ae*/ 	.short	0x00ff


	//----- nvinfo : EIATTR_COOP_GROUP_MASK_REGIDS
	.align		4
        /*00b0*/ 	.byte	0x04, 0x29
        /*00b2*/ 	.short	(.L_33 - .L_32)


	//   ....[0]....
.L_32:
        /*00b4*/ 	.word	0xffffffff


	//   ....[1]....
        /*00b8*/ 	.word	0xffffffff


	//   ....[2]....
        /*00bc*/ 	.word	0xffffffff


	//   ....[3]....
        /*00c0*/ 	.word	0xffffffff


	//   ....[4]....
        /*00c4*/ 	.word	0xffffffff


	//   ....[5]....
        /*00c8*/ 	.word	0xffffffff


	//----- nvinfo : EIATTR_COOP_GROUP_INSTR_OFFSETS
	.align		4
.L_33:
        /*00cc*/ 	.byte	0x04, 0x28
        /*00ce*/ 	.short	(.L_35 - .L_34)


	//   ....[0]....
.L_34:
        /*00d0*/ 	.word	0x00000380


	//   ....[1]....
        /*00d4*/ 	.word	0x000003a0


	//   ....[2]....
        /*00d8*/ 	.word	0x000003c0


	//   ....[3]....
        /*00dc*/ 	.word	0x000003e0


	//   ....[4]....
        /*00e0*/ 	.word	0x00000410


	//   ....[5]....
        /*00e4*/ 	.word	0x000004e0


	//----- nvinfo : EIATTR_EXIT_INSTR_OFFSETS
	.align		4
.L_35:
        /*00e8*/ 	.byte	0x04, 0x1c
        /*00ea*/ 	.short	(.L_37 - .L_36)


	//   ....[0]....
.L_36:
        /*00ec*/ 	.word	0x00000590


	//   ....[1]....
        /*00f0*/ 	.word	0x000005c0


	//----- nvinfo : EIATTR_REQNTID
	.align		4
.L_37:
        /*00f4*/ 	.byte	0x04, 0x10
        /*00f6*/ 	.short	(.L_39 - .L_38)
.L_38:
        /*00f8*/ 	.word	0x00000040
        /*00fc*/ 	.word	0x00000001
        /*0100*/ 	.word	0x00000001


	//----- nvinfo : EIATTR_CBANK_PARAM_SIZE
	.align		4
.L_39:
        /*0104*/ 	.byte	0x03, 0x19
        /*0106*/ 	.short	0x0048


	//----- nvinfo : EIATTR_PARAM_CBANK
	.align		4
        /*0108*/ 	.byte	0x04, 0x0a
        /*010a*/ 	.short	(.L_41 - .L_40)
	.align		4
.L_40:
        /*010c*/ 	.word	index@(.nv.constant0.triton_per_fused__native_batch_norm_legit_no_training_add_mean_relu_34)
        /*0110*/ 	.short	0x0210
        /*0112*/ 	.short	0x0048


	//----- nvinfo : EIATTR_SW_WAR
	.align		4
.L_41:
        /*0114*/ 	.byte	0x04, 0x36
        /*0116*/ 	.short	(.L_43 - .L_42)
.L_42:
        /*0118*/ 	.word	0x00000008
.L_43:


//--------------------- .nv.callgraph             --------------------------
	.section	.nv.callgraph,"",@"SHT_CUDA_CALLGRAPH"
	.align	4
	.sectionentsize	8
	.align		4
        /*0000*/ 	.word	0x00000000
	.align		4
        /*0004*/ 	.word	0xffffffff
	.align		4
        /*0008*/ 	.word	0x00000000
	.align		4
        /*000c*/ 	.word	0xfffffffe
	.align		4
        /*0010*/ 	.word	0x00000000
	.align		4
        /*0014*/ 	.word	0xfffffffd
	.align		4
        /*0018*/ 	.word	0x00000000
	.align		4
        /*001c*/ 	.word	0xfffffffc


//--------------------- .nv.constant4             --------------------------
	.section	.nv.constant4,"a",@progbits
	.align	8
	.align		8
.nv.constant4:
        /*0000*/ 	.dword	_$_str
	.align		8
        /*0008*/ 	.dword	_$_str_$_2


//--------------------- .text.triton_per_fused__native_batch_norm_legit_no_training_add_mean_relu_34 --------------------------
	.section	.text.triton_per_fused__native_batch_norm_legit_no_training_add_mean_relu_34,"ax",@progbits
	.sectionflags	@"SHF_BARRIERS=1"
	.align	128
        .global         triton_per_fused__native_batch_norm_legit_no_training_add_mean_relu_34
        .type           triton_per_fused__native_batch_norm_legit_no_training_add_mean_relu_34,@function
        .size           triton_per_fused__native_batch_norm_legit_no_training_add_mean_relu_34,(.L_x_1 - triton_per_fused__native_batch_norm_legit_no_training_add_mean_relu_34)
        .other          triton_per_fused__native_batch_norm_legit_no_training_add_mean_relu_34,@"STO_CUDA_ENTRY STV_DEFAULT"
triton_per_fused__native_batch_norm_legit_no_training_add_mean_relu_34:
.text.triton_per_fused__native_batch_norm_legit_no_training_add_mean_relu_34:
[----:B------:R-:W0:Y:S01]  /*0000*/  LDC R1, c[0x0][0x28] ;  /* 0x00000a00ff017b82 */ /* 0x000e220000000800 */
[----:B------:R-:W1:Y:S07]  /*0010*/  S2R R0, SR_CTAID.X ;  /* 0x0000000000007919 */ /* 0x000e6e0000002500 */
[----:B------:R-:W2:Y:S01]  /*0020*/  LDC.64 R18, c[0x0][0x228] ;  /* 0x00008a00ff127b82 */ /* 0x000ea20000000a00 */
[----:B------:R-:W-:Y:S01]  /*0030*/  HFMA2.MMA R6, -RZ, RZ, 0, 0 ;  /* 0x00000000ff067435 */ /* 0x000fe200000001ff */
[----:B------:R-:W-:Y:S01]  /*0040*/  ULDC.64 UR6, c[0x0][0x208] ;  /* 0x0000820000067ab9 */ /* 0x000fe20000000a00 */
[----:B------:R-:W3:Y:S05]  /*0050*/  S2R R10, SR_TID.X ;  /* 0x00000000000a7919 */ /* 0x000eea0000002100 */
[----:B------:R-:W4:Y:S08]  /*0060*/  LDC.64 R16, c[0x0][0x218] ;  /* 0x00008600ff107b82 */ /* 0x000f300000000a00 */
[----:B------:R-:W5:Y:S08]  /*0070*/  LDC.64 R14, c[0x0][0x220] ;  /* 0x00008800ff0e7b82 */ /* 0x000f700000000a00 */
[----:B------:R-:W4:Y:S01]  /*0080*/  LDC.64 R8, c[0x0][0x230] ;  /* 0x00008c00ff087b82 */ /* 0x000f220000000a00 */
[----:B-1----:R-:W-:-:S07]  /*0090*/  SHF.R.S32.HI R3, RZ, 0x1f, R0 ;  /* 0x0000001fff037819 */ /* 0x002fce0000011400 */
[----:B------:R-:W1:Y:S01]  /*00a0*/  LDC.64 R4, c[0x0][0x238] ;  /* 0x00008e00ff047b82 */ /* 0x000e620000000a00 */
[----:B------:R-:W-:Y:S02]  /*00b0*/  ISETP.GE.AND P1, PT, R0, 0x800, PT ;  /* 0x000008000000780c */ /* 0x000fe40003f26270 */
[----:B------:R-:W-:-:S04]  /*00c0*/  LEA.HI R3, R3, R0, RZ, 0x9 ;  /* 0x0000000003037211 */ /* 0x000fc800078f48ff */
[----:B------:R-:W-:-:S04]  /*00d0*/  LOP3.LUT R3, R3, 0xfffffe00, RZ, 0xc0, !PT ;  /* 0xfffffe0003037812 */ /* 0x000fc800078ec0ff */
[----:B------:R-:W-:Y:S02]  /*00e0*/  IADD3 R21, -R3, R0, RZ ;  /* 0x0000000003157210 */ /* 0x000fe40007ffe1ff */
[----:B------:R-:W1:Y:S03]  /*00f0*/  LDC.64 R2, c[0x0][0x240] ;  /* 0x00009000ff027b82 */ /* 0x000e660000000a00 */
[----:B--2---:R-:W-:-:S05]  /*0100*/  IMAD.WIDE R18, R21, 0x4, R18 ;  /* 0x0000000415127825 */ /* 0x004fca00078e0212 */
[----:B------:R2:W2:Y:S01]  /*0110*/  @!P1 LDG.E.EL R6, desc[UR6][R18.64] ;  /* 0x0000000612069981 */ /* 0x0004a2000c2e1900 */
[----:B---3--:R-:W-:Y:S01]  /*0120*/  LOP3.LUT R11, R10, 0x3f, RZ, 0xc0, !PT ;  /* 0x0000003f0a0b7812 */ /* 0x008fe200078ec0ff */
[----:B-----5:R-:W-:Y:S01]  /*0130*/  IMAD.WIDE R14, R21, 0x4, R14 ;  /* 0x00000004150e7825 */ /* 0x020fe200078e020e */
[----:B------:R-:W-:-:S03]  /*0140*/  MOV R12, RZ ;  /* 0x000000ff000c7202 */ /* 0x000fc60000000f00 */
[----:B------:R-:W-:-:S04]  /*0150*/  IMAD R13, R0, 0x40, R11 ;  /* 0x00000040000d7824 */ /* 0x000fc800078e020b */
[----:B----4-:R-:W-:Y:S01]  /*0160*/  IMAD.WIDE R16, R13, 0x4, R16 ;  /* 0x000000040d107825 */ /* 0x010fe200078e0210 */
[----:B--2---:R-:W-:-:S04]  /*0170*/  CS2R R18, SRZ ;  /* 0x0000000000127805 */ /* 0x004fc8000001ff00 */
[----:B------:R-:W2:Y:S01]  /*0180*/  @!P1 LDG.E R12, desc[UR6][R16.64] ;  /* 0x00000006100c9981 */ /* 0x000ea2000c1e1900 */
[----:B0-----:R-:W-:-:S03]  /*0190*/  IMAD.WIDE R8, R21, 0x4, R8 ;  /* 0x0000000415087825 */ /* 0x001fc600078e0208 */
[----:B------:R0:W3:Y:S01]  /*01a0*/  @!P1 LDG.E.EL R18, desc[UR6][R14.64] ;  /* 0x000000060e129981 */ /* 0x0000e2000c2e1900 */
[----:B-1----:R-:W-:Y:S01]  /*01b0*/  IMAD.WIDE R4, R21, 0x4, R4 ;  /* 0x0000000415047825 */ /* 0x002fe200078e0204 */
[----:B------:R-:W-:Y:S02]  /*01c0*/  CS2R R20, SRZ ;  /* 0x0000000000147805 */ /* 0x000fe4000001ff00 */
[----:B------:R1:W4:Y:S01]  /*01d0*/  @!P1 LDG.E.EL R19, desc[UR6][R8.64] ;  /* 0x0000000608139981 */ /* 0x000322000c2e1900 */
[----:B------:R-:W-:-:S03]  /*01e0*/  IMAD.WIDE R2, R13, 0x4, R2 ;  /* 0x000000040d027825 */ /* 0x000fc600078e0202 */
[----:B------:R-:W4:Y:S04]  /*01f0*/  @!P1 LDG.E.EL R20, desc[UR6][R4.64] ;  /* 0x0000000604149981 */ /* 0x000f28000c2e1900 */
[----:B------:R2:W5:Y:S01]  /*0200*/  @!P1 LDG.E R21, desc[UR6][R2.64] ;  /* 0x0000000602159981 */ /* 0x000562000c1e1900 */
[----:B0-----:R-:W-:Y:S01]  /*0210*/  IMAD.MOV.U32 R15, RZ, RZ, 0x3e800000 ;  /* 0x3e800000ff0f7424 */ /* 0x001fe200078e00ff */
[----:B------:R-:W0:Y:S01]  /*0220*/  S2UR UR5, SR_CgaCtaId ;  /* 0x00000000000579c3 */ /* 0x000e220000008800 */
[----:B------:R-:W-:Y:S02]  /*0230*/  UMOV UR4, 0x400 ;  /* 0x0000040000047882 */ /* 0x000fe40000000000 */
[----:B0-----:R-:W-:Y:S01]  /*0240*/  UPRMT UR4, UR5, 0x654, UR4 ;  /* 0x0000065405047896 */ /* 0x001fe20008000004 */
[----:B------:R-:W-:-:S04]  /*0250*/  FADD R6, R6, 9.9999997473787516356e-06 ;  /* 0x3727c5ac06067421 */ /* 0x000fc80000000000 */
[----:B------:R-:W0:Y:S02]  /*0260*/  MUFU.SQRT R14, R6 ;  /* 0x00000006000e7308 */ /* 0x000e240000002000 */
[C---:B0-----:R-:W-:Y:S02]  /*0270*/  FSETP.GT.AND P0, PT, R14.reuse, 8.50705917302346158658e+37, PT ;  /* 0x7e8000000e00780b */ /* 0x041fe40003f04000 */
[----:B------:R-:W-:-:S11]  /*0280*/  FSETP.GEU.AND P2, PT, R14, 1.175494350822287508e-38, PT ;  /* 0x008000000e00780b */ /* 0x000fd60003f4e000 */
[----:B------:R-:W-:-:S04]  /*0290*/  @P0 FMUL R14, R14, 0.25 ;  /* 0x3e8000000e0e0820 */ /* 0x000fc80000400000 */
[----:B------:R-:W-:-:S06]  /*02a0*/  @!P2 FMUL R14, R14, 16777216 ;  /* 0x4b8000000e0ea820 */ /* 0x000fcc0000400000 */
[----:B------:R-:W0:Y:S01]  /*02b0*/  MUFU.RCP R14, R14 ;  /* 0x0000000e000e7308 */ /* 0x000e220000001000 */
[----:B-1----:R-:W-:Y:S02]  /*02c0*/  FSEL R9, R15, 1, P0 ;  /* 0x3f8000000f097808 */ /* 0x002fe40000000000 */
[----:B--2---:R-:W-:-:S03]  /*02d0*/  SEL R3, R12, RZ, !P1 ;  /* 0x000000ff0c037207 */ /* 0x004fc60004800000 */
[----:B------:R-:W-:Y:S02]  /*02e0*/  @!P2 FMUL R9, R9, 16777216 ;  /* 0x4b8000000909a820 */ /* 0x000fe40000400000 */
[----:B---3--:R-:W-:Y:S02]  /*02f0*/  FADD R18, R3, -R18 ;  /* 0x8000001203127221 */ /* 0x008fe40000000000 */
[----:B0-----:R-:W-:Y:S01]  /*0300*/  FMUL R9, R14, R9 ;  /* 0x000000090e097220 */ /* 0x001fe20000400000 */
[----:B-----5:R-:W-:-:S03]  /*0310*/  SEL R21, R21, RZ, !P1 ;  /* 0x000000ff15157207 */ /* 0x020fc60004800000 */
[----:B------:R-:W-:-:S04]  /*0320*/  FMUL R9, R18, R9 ;  /* 0x0000000912097220 */ /* 0x000fc80000400000 */
[----:B----4-:R-:W-:-:S04]  /*0330*/  FFMA R20, R9, R19, R20 ;  /* 0x0000001309147223 */ /* 0x010fc80000000014 */
[----:B------:R-:W-:Y:S01]  /*0340*/  FADD R2, R21, R20 ;  /* 0x0000001415027221 */ /* 0x000fe20000000000 */
[----:B------:R-:W-:-:S04]  /*0350*/  FSETP.GEU.AND P0, PT, R20, -R21, PT ;  /* 0x800000151400720b */ /* 0x000fc80003f0e000 */
[----:B------:R-:W-:-:S04]  /*0360*/  FSEL R2, R2, RZ, P0 ;  /* 0x000000ff02027208 */ /* 0x000fc80000000000 */
[----:B------:R-:W-:-:S05]  /*0370*/  FSEL R3, R2, RZ, !P1 ;  /* 0x000000ff02037208 */ /* 0x000fca0004800000 */
[----:B------:R-:W0:Y:S02]  /*0380*/  SHFL.BFLY PT, R4, R3, 0x10, 0x1f ;  /* 0x0e001f0003047f89 */ /* 0x000e2400000e0000 */
[----:B0-----:R-:W-:-:S05]  /*0390*/  FADD R4, R3, R4 ;  /* 0x0000000403047221 */ /* 0x001fca0000000000 */
[----:B------:R-:W0:Y:S02]  /*03a0*/  SHFL.BFLY PT, R5, R4, 0x8, 0x1f ;  /* 0x0d001f0004057f89 */ /* 0x000e2400000e0000 */
[----:B0-----:R-:W-:-:S05]  /*03b0*/  FADD R5, R4, R5 ;  /* 0x0000000504057221 */ /* 0x001fca0000000000 */
[----:B------:R-:W0:Y:S02]  /*03c0*/  SHFL.BFLY PT, R6, R5, 0x4, 0x1f ;  /* 0x0c801f0005067f89 */ /* 0x000e2400000e0000 */
[----:B0-----:R-:W-:-:S05]  /*03d0*/  FADD R6, R5, R6 ;  /* 0x0000000605067221 */ /* 0x001fca0000000000 */
[----:B------:R-:W0:Y:S01]  /*03e0*/  SHFL.BFLY PT, R9, R6, 0x2, 0x1f ;  /* 0x0c401f0006097f89 */ /* 0x000e2200000e0000 */
[----:B------:R-:W-:Y:S01]  /*03f0*/  LOP3.LUT P0, RZ, R10, 0x1f, RZ, 0xc0, !PT ;  /* 0x0000001f0aff7812 */ /* 0x000fe2000780c0ff */
[----:B0-----:R-:W-:-:S05]  /*0400*/  FADD R9, R6, R9 ;  /* 0x0000000906097221 */ /* 0x001fca0000000000 */
[----:B------:R-:W0:Y:S01]  /*0410*/  SHFL.BFLY PT, R8, R9, 0x1, 0x1f ;  /* 0x0c201f0009087f89 */ /* 0x000e2200000e0000 */
[----:B------:R-:W-:-:S04]  /*0420*/  SHF.R.U32.HI R3, RZ, 0x3, R10 ;  /* 0x00000003ff037819 */ /* 0x000fc8000001160a */
[----:B------:R-:W-:Y:S02]  /*0430*/  LOP3.LUT R3, R3, 0x4, RZ, 0xc0, !PT ;  /* 0x0000000403037812 */ /* 0x000fe400078ec0ff */
[----:B------:R-:W-:Y:S01]  /*0440*/  ISETP.GE.AND P2, PT, R10, 0x2, PT ;  /* 0x000000020a00780c */ /* 0x000fe20003f46270 */
[----:B0-----:R-:W-:-:S05]  /*0450*/  FADD R8, R9, R8 ;  /* 0x0000000809087221 */ /* 0x001fca0000000000 */
[----:B------:R0:W-:Y:S01]  /*0460*/  @!P0 STS [R3+UR4], R8 ;  /* 0x0000000803008988 */ /* 0x0001e20008000804 */
[C---:B------:R-:W-:Y:S01]  /*0470*/  LEA R12, R10.reuse, UR4, 0x2 ;  /* 0x000000040a0c7c11 */ /* 0x040fe2000f8e10ff */
[----:B------:R-:W-:Y:S01]  /*0480*/  BAR.SYNC.DEFER_BLOCKING 0x0 ;  /* 0x0000000000007b1d */ /* 0x000fe20000010000 */
[----:B------:R-:W-:-:S07]  /*0490*/  LOP3.LUT R5, R10, 0x1, RZ, 0xc0, !PT ;  /* 0x000000010a057812 */ /* 0x000fce00078ec0ff */
[----:B0-----:R-:W0:Y:S01]  /*04a0*/  LDC.64 R8, c[0x0][0x210] ;  /* 0x00008400ff087b82 */ /* 0x001e220000000a00 */
[----:B------:R-:W1:Y:S01]  /*04b0*/  @!P2 LDS R7, [R12] ;  /* 0x000000000c07a984 */ /* 0x000e620000000800 */
[----:B------:R-:W-:-:S04]  /*04c0*/  ISETP.NE.U32.AND P0, PT, R5, 0x1, PT ;  /* 0x000000010500780c */ /* 0x000fc80003f05070 */
[----:B------:R-:W-:Y:S01]  /*04d0*/  ISETP.LT.AND P0, PT, R10, 0x2, P0 ;  /* 0x000000020a00780c */ /* 0x000fe20000701270 */
[----:B-1----:R-:W1:Y:S02]  /*04e0*/  SHFL.BFLY PT, R4, R7, 0x1, 0x1f ;  /* 0x0c201f0007047f89 */ /* 0x002e6400000e0000 */
[----:B-1----:R-:W-:Y:S02]  /*04f0*/  FADD R15, R7, R4 ;  /* 0x00000004070f7221 */ /* 0x002fe40000000000 */
[----:B------:R-:W1:Y:S08]  /*0500*/  LDC.64 R4, c[0x0][0x248] ;  /* 0x00009200ff047b82 */ /* 0x000e700000000a00 */
[----:B------:R2:W-:Y:S01]  /*0510*/  @P0 STS [R12], R15 ;  /* 0x0000000f0c000388 */ /* 0x0005e20000000800 */
[----:B------:R-:W-:Y:S01]  /*0520*/  BAR.SYNC.DEFER_BLOCKING 0x0 ;  /* 0x0000000000007b1d */ /* 0x000fe20000010000 */
[----:B-1----:R-:W-:-:S05]  /*0530*/  IMAD.WIDE R4, R13, 0x4, R4 ;  /* 0x000000040d047825 */ /* 0x002fca00078e0204 */
[----:B------:R-:W1:Y:S04]  /*0540*/  LDS R10, [UR4] ;  /* 0x00000004ff0a7984 */ /* 0x000e680008000800 */
[----:B------:R2:W-:Y:S01]  /*0550*/  @!P1 STG.E desc[UR6][R4.64], R2 ;  /* 0x0000000204009986 */ /* 0x0005e2000c101906 */
[----:B------:R-:W-:Y:S01]  /*0560*/  BAR.SYNC.DEFER_BLOCKING 0x0 ;  /* 0x0000000000007b1d */ /* 0x000fe20000010000 */
[----:B------:R-:W-:Y:S01]  /*0570*/  ISETP.EQ.AND P0, PT, R11, RZ, !P1 ;  /* 0x000000ff0b00720c */ /* 0x000fe20004f02270 */
[----:B0-----:R-:W-:-:S12]  /*0580*/  IMAD.WIDE R6, R0, 0x4, R8 ;  /* 0x0000000400067825 */ /* 0x001fd800078e0208 */
[----:B--2---:R-:W-:Y:S05]  /*0590*/  @!P0 EXIT ;  /* 0x000000000000894d */ /* 0x004fea0003800000 */
[----:B-1----:R-:W-:-:S05]  /*05a0*/  FMUL R3, R10, 0.015625 ;  /* 0x3c8000000a037820 */ /* 0x002fca0000400000 */
[----:B------:R-:W-:Y:S01]  /*05b0*/  STG.E desc[UR6][R6.64], R3 ;  /* 0x0000000306007986 */ /* 0x000fe2000c101906 */
[----:B------:R-:W-:Y:S05]  /*05c0*/  EXIT ;  /* 0x000000000000794d */ /* 0x000fea0003800000 */
.L_x_0:
[----:B------:R-:W-:-:S00]  /*05d0*/  BRA `(.L_x_0) ;  /* 0xfffffffc00fc7947 */ /* 0x000fc0000383ffff */
[----:B------:R-:W-:-:S00]  /*05e0*/  NOP ;  /* 0x0000000000007918 */ /* 0x000fc00000000000 */
        /* <DEDUP_REMOVED lines=9> */
.L_x_1:


//--------------------- .nv.global.init           --------------------------
	.section	.nv.global.init,"aw",@progbits
.nv.global.init:
	.type		_$_str,@object
	.size		_$_str,(_$_str_$_2 - _$_str)
_$_str:
        /*0000*/ 	.byte	0x5f, 0x5f, 0x43, 0x55, 0x44, 0x41, 0x5f, 0x46, 0x54, 0x5a, 0x00
	.type		_$_str_$_2,@object
	.size		_$_str_$_2,(.L_1 - _$_str_$_2)
_$_str_$_2:
        /*000b*/ 	.byte	0x5f, 0x5f, 0x43, 0x55, 0x44, 0x41, 0x5f, 0x50, 0x52, 0x45, 0x43, 0x5f, 0x53, 0x51, 0x52, 0x54
        /*001b*/ 	.byte	0x00
.L_1:


//--------------------- .nv.shared.triton_per_fused__native_batch_norm_legit_no_training_add_mean_relu_34 --------------------------
	.section	.nv.shared.triton_per_fused__native_batch_norm_legit_no_training_add_mean_relu_34,"aw",@nobits
	.sectionflags	@""
	.align	16
	.zero		1024


//--------------------- .nv.constant0.triton_per_fused__native_batch_norm_legit_no_training_add_mean_relu_34 --------------------------
	.section	.nv.constant0.triton_per_fused__native_batch_norm_legit_no_training_add_mean_relu_34,"a",@progbits
	.sectionflags	@""
	.align	4
.nv.constant0.triton_per_fused__native_batch_norm_legit_no_training_add_mean_relu_34:
	.zero		600
